//
// Generated by NVIDIA NVVM Compiler
//
// Compiler Build ID: CL-36424714
// Cuda compilation tools, release 13.0, V13.0.88
// Based on NVVM 20.0.0
//

.version 9.0
.target sm_100
.address_size 64

	// .globl	_Z13stream_threadIfLi0EEvPT_mS1_S0_

.visible .entry _Z13stream_threadIfLi0EEvPT_mS1_S0_(
	.param .u64 .ptr .align 1 _Z13stream_threadIfLi0EEvPT_mS1_S0__param_0,
	.param .u64 _Z13stream_threadIfLi0EEvPT_mS1_S0__param_1,
	.param .u64 .ptr .align 1 _Z13stream_threadIfLi0EEvPT_mS1_S0__param_2,
	.param .f32 _Z13stream_threadIfLi0EEvPT_mS1_S0__param_3
)
{
	.reg .pred 	%p<8>;
	.reg .b32 	%r<10>;
	.reg .b32 	%f<25>;
	.reg .b64 	%rd<48>;

	ld.param.u64 	%rd24, [_Z13stream_threadIfLi0EEvPT_mS1_S0__param_0];
	ld.param.u64 	%rd25, [_Z13stream_threadIfLi0EEvPT_mS1_S0__param_1];
	ld.param.u64 	%rd23, [_Z13stream_threadIfLi0EEvPT_mS1_S0__param_2];
	cvta.to.global.u64 	%rd1, %rd24;
	mov.u32 	%r2, %tid.x;
	mov.u32 	%r3, %ctaid.x;
	mov.u32 	%r1, %ntid.x;
	mad.lo.s32 	%r4, %r3, %r1, %r2;
	cvt.u64.u32 	%rd2, %r4;
	shr.u64 	%rd3, %rd25, 2;
	setp.le.u64 	%p1, %rd3, %rd2;
	mov.f32 	%f24, 0f00000000;
	@%p1 bra 	$L__BB0_10;
	mov.u32 	%r5, %nctaid.x;
	mul.lo.s32 	%r6, %r1, %r5;
	cvt.u64.u32 	%rd4, %r6;
	add.s64 	%rd26, %rd4, %rd2;
	max.u64 	%rd27, %rd3, %rd26;
	setp.lt.u64 	%p2, %rd26, %rd3;
	selp.u64 	%rd5, 1, 0, %p2;
	add.s64 	%rd28, %rd26, %rd5;
	sub.s64 	%rd6, %rd27, %rd28;
	and.b64  	%rd29, %rd6, -4294967296;
	setp.ne.s64 	%p3, %rd29, 0;
	@%p3 bra 	$L__BB0_3;
	cvt.u32.u64 	%r7, %rd4;
	cvt.u32.u64 	%r8, %rd6;
	div.u32 	%r9, %r8, %r7;
	cvt.u64.u32 	%rd42, %r9;
	bra.uni 	$L__BB0_4;
$L__BB0_3:
	div.u64 	%rd42, %rd6, %rd4;
$L__BB0_4:
	add.s64 	%rd10, %rd42, %rd5;
	and.b64  	%rd30, %rd10, 3;
	setp.eq.s64 	%p4, %rd30, 3;
	mov.f32 	%f24, 0f00000000;
	mov.u64 	%rd46, %rd2;
	@%p4 bra 	$L__BB0_7;
	shl.b64 	%rd31, %rd2, 2;
	add.s64 	%rd44, %rd1, %rd31;
	shl.b64 	%rd12, %rd4, 2;
	add.s64 	%rd32, %rd10, 1;
	and.b64  	%rd43, %rd32, 3;
	mov.f32 	%f24, 0f00000000;
	mov.u64 	%rd46, %rd2;
$L__BB0_6:
	.pragma "nounroll";
	ld.global.f32 	%f12, [%rd44];
	add.f32 	%f24, %f24, %f12;
	add.s64 	%rd46, %rd46, %rd4;
	add.s64 	%rd44, %rd44, %rd12;
	add.s64 	%rd43, %rd43, -1;
	setp.ne.s64 	%p5, %rd43, 0;
	@%p5 bra 	$L__BB0_6;
$L__BB0_7:
	setp.lt.u64 	%p6, %rd10, 3;
	@%p6 bra 	$L__BB0_10;
	shl.b64 	%rd35, %rd4, 2;
$L__BB0_9:
	shl.b64 	%rd33, %rd46, 2;
	add.s64 	%rd34, %rd1, %rd33;
	ld.global.f32 	%f13, [%rd34];
	add.f32 	%f14, %f24, %f13;
	add.s64 	%rd36, %rd34, %rd35;
	ld.global.f32 	%f15, [%rd36];
	add.f32 	%f16, %f14, %f15;
	add.s64 	%rd37, %rd36, %rd35;
	ld.global.f32 	%f17, [%rd37];
	add.f32 	%f18, %f16, %f17;
	add.s64 	%rd38, %rd37, %rd35;
	ld.global.f32 	%f19, [%rd38];
	add.f32 	%f24, %f18, %f19;
	add.s64 	%rd46, %rd35, %rd46;
	setp.lt.u64 	%p7, %rd46, %rd3;
	@%p7 bra 	$L__BB0_9;
$L__BB0_10:
	cvta.to.global.u64 	%rd39, %rd23;
	shl.b64 	%rd40, %rd2, 2;
	add.s64 	%rd41, %rd39, %rd40;
	st.global.f32 	[%rd41], %f24;
	ret;

}


// ===== COMPILED SASS (sm_100) =====

	.target	sm_100

	.elftype	@"ET_EXEC"


//--------------------- .note.nv.tkinfo           --------------------------
	.section	.note.nv.tkinfo,"",@"SHT_NOTE"
	.sectionflags	@"SHF_NOTE_NV_TKINFO"
	.tkinfo
        /*0018*/ 	.word	0x00000002
        /*0030*/ 	.string	""
        /*0030*/ 	.string	"ptxas"
        /*0030*/ 	.string	"Cuda compilation tools, release 13.0, V13.0.88"
        /*0030*/ 	.string	"Build cuda_13.0.r13.0/compiler.36424714_0"
        /*0030*/ 	.string	"-arch sm_100 -m 64 "



//--------------------- .note.nv.cuinfo           --------------------------
	.section	.note.nv.cuinfo,"",@"SHT_NOTE"
	.sectionflags	@"SHF_NOTE_NV_CUINFO"
        /*0018*/ 	.short	0x0002
        /*001a*/ 	.short	0x0064
        /*001c*/ 	.short	0x0082
	.zero		2


//--------------------- .nv.info                  --------------------------
	.section	.nv.info,"",@"SHT_CUDA_INFO"
	.align	4


	//----- nvinfo : EIATTR_REGCOUNT
	.align		4
        /*0000*/ 	.byte	0x04, 0x2f
        /*0002*/ 	.short	(.L_1 - .L_0)
	.align		4
.L_0:
        /*0004*/ 	.word	index@(_Z13stream_threadIfLi0EEvPT_mS1_S0_)
        /*0008*/ 	.word	0x00000016


	//----- nvinfo : EIATTR_FRAME_SIZE
	.align		4
.L_1:
        /*000c*/ 	.byte	0x04, 0x11
        /*000e*/ 	.short	(.L_3 - .L_2)
	.align		4
.L_2:
        /*0010*/ 	.word	index@($__internal_0_$__cuda_sm20_div_u64)
        /*0014*/ 	.word	0x00000000


	//----- nvinfo : EIATTR_FRAME_SIZE
	.align		4
.L_3:
        /*0018*/ 	.byte	0x04, 0x11
        /*001a*/ 	.short	(.L_5 - .L_4)
	.align		4
.L_4:
        /*001c*/ 	.word	index@(_Z13stream_threadIfLi0EEvPT_mS1_S0_)
        /*0020*/ 	.word	0x00000000


	//----- nvinfo : EIATTR_MIN_STACK_SIZE
	.align		4
.L_5:
        /*0024*/ 	.byte	0x04, 0x12
        /*0026*/ 	.short	(.L_7 - .L_6)
	.align		4
.L_6:
        /*0028*/ 	.word	index@(_Z13stream_threadIfLi0EEvPT_mS1_S0_)
        /*002c*/ 	.word	0x00000000
.L_7:


//--------------------- .nv.compat                --------------------------
	.section	.nv.compat,"",@"SHT_CUDA_COMPAT_INFO"
	.align	4
        /*0000*/ 	.byte	0x02, 0x09, 0x00, 0x00, 0x02, 0x02, 0x01, 0x00, 0x02, 0x05, 0x05, 0x00, 0x03, 0x07, 0x01, 0x01
        /*0010*/ 	.byte	0x02, 0x03, 0x00, 0x00, 0x02, 0x06, 0x01, 0x00, 0x04, 0x0b, 0x08, 0x00, 0x09, 0x00, 0x00, 0x00
        /*0020*/ 	.byte	0x00, 0x00, 0x00, 0x00


//--------------------- .nv.info._Z13stream_threadIfLi0EEvPT_mS1_S0_ --------------------------
	.section	.nv.info._Z13stream_threadIfLi0EEvPT_mS1_S0_,"",@"SHT_CUDA_INFO"
	.sectionflags	@""
	.align	4


	//----- nvinfo : EIATTR_CUDA_API_VERSION
	.align		4
        /*0000*/ 	.byte	0x04, 0x37
        /*0002*/ 	.short	(.L_9 - .L_8)
.L_8:
        /*0004*/ 	.word	0x00000082


	//----- nvinfo : EIATTR_KPARAM_INFO
	.align		4
.L_9:
        /*0008*/ 	.byte	0x04, 0x17
        /*000a*/ 	.short	(.L_11 - .L_10)
.L_10:
        /*000c*/ 	.word	0x00000000
        /*0010*/ 	.short	0x0003
        /*0012*/ 	.short	0x0018
        /*0014*/ 	.byte	0x00, 0xf0, 0x11, 0x00


	//----- nvinfo : EIATTR_KPARAM_INFO
	.align		4
.L_11:
        /*0018*/ 	.byte	0x04, 0x17
        /*001a*/ 	.short	(.L_13 - .L_12)
.L_12:
        /*001c*/ 	.word	0x00000000
        /*0020*/ 	.short	0x0002
        /*0022*/ 	.short	0x0010
        /*0024*/ 	.byte	0x00, 0xf5, 0x21, 0x00


	//----- nvinfo : EIATTR_KPARAM_INFO
	.align		4
.L_13:
        /*0028*/ 	.byte	0x04, 0x17
        /*002a*/ 	.short	(.L_15 - .L_14)
.L_14:
        /*002c*/ 	.word	0x00000000
        /*0030*/ 	.short	0x0001
        /*0032*/ 	.short	0x0008
        /*0034*/ 	.byte	0x00, 0xf0, 0x21, 0x00


	//----- nvinfo : EIATTR_KPARAM_INFO
	.align		4
.L_15:
        /*0038*/ 	.byte	0x04, 0x17
        /*003a*/ 	.short	(.L_17 - .L_16)
.L_16:
        /*003c*/ 	.word	0x00000000
        /*0040*/ 	.short	0x0000
        /*0042*/ 	.short	0x0000
        /*0044*/ 	.byte	0x00, 0xf5, 0x21, 0x00


	//----- nvinfo : EIATTR_SPARSE_MMA_MASK
	.align		4
.L_17:
        /*0048*/ 	.byte	0x03, 0x50
        /*004a*/ 	.short	0x0000


	//----- nvinfo : EIATTR_MAXREG_COUNT
	.align		4
        /*004c*/ 	.byte	0x03, 0x1b
        /*004e*/ 	.short	0x00ff


	//----- nvinfo : EIATTR_MERCURY_ISA_VERSION
	.align		4
        /*0050*/ 	.byte	0x03, 0x5f
        /*0052*/ 	.short	0x0101


	//----- nvinfo : EIATTR_VRC_CTA_INIT_COUNT
	.align		4
        /*0054*/ 	.byte	0x02, 0x4a
	.zero		1
	.zero		1


	//----- nvinfo : EIATTR_EXIT_INSTR_OFFSETS
	.align		4
        /*0058*/ 	.byte	0x04, 0x1c
        /*005a*/ 	.short	(.L_19 - .L_18)


	//   ....[0]....
.L_18:
        /*005c*/ 	.word	0x00000770


	//----- nvinfo : EIATTR_CRS_STACK_SIZE
	.align		4
.L_19:
        /*0060*/ 	.byte	0x04, 0x1e
        /*0062*/ 	.short	(.L_21 - .L_20)
.L_20:
        /*0064*/ 	.word	0x00000000


	//----- nvinfo : EIATTR_CBANK_PARAM_SIZE
	.align		4
.L_21:
        /*0068*/ 	.byte	0x03, 0x19
        /*006a*/ 	.short	0x001c


	//----- nvinfo : EIATTR_PARAM_CBANK
	.align		4
        /*006c*/ 	.byte	0x04, 0x0a
        /*006e*/ 	.short	(.L_23 - .L_22)
	.align		4
.L_22:
        /*0070*/ 	.word	index@(.nv.constant0._Z13stream_threadIfLi0EEvPT_mS1_S0_)
        /*0074*/ 	.short	0x0380
        /*0076*/ 	.short	0x001c


	//----- nvinfo : EIATTR_SW_WAR
	.align		4
.L_23:
        /*0078*/ 	.byte	0x04, 0x36
        /*007a*/ 	.short	(.L_25 - .L_24)
.L_24:
        /*007c*/ 	.word	0x00000008
.L_25:


//--------------------- .nv.callgraph             --------------------------
	.section	.nv.callgraph,"",@"SHT_CUDA_CALLGRAPH"
	.align	4
	.sectionentsize	8
	.align		4
        /*0000*/ 	.word	0x00000000
	.align		4
        /*0004*/ 	.word	0xffffffff
	.align		4
        /*0008*/ 	.word	0x00000000
	.align		4
        /*000c*/ 	.word	0xfffffffe
	.align		4
        /*0010*/ 	.word	0x00000000
	.align		4
        /*0014*/ 	.word	0xfffffffd
	.align		4
        /*0018*/ 	.word	0x00000000
	.align		4
        /*001c*/ 	.word	0xfffffffc


//--------------------- .text._Z13stream_threadIfLi0EEvPT_mS1_S0_ --------------------------
	.section	.text._Z13stream_threadIfLi0EEvPT_mS1_S0_,"ax",@progbits
	.align	128
        .global         _Z13stream_threadIfLi0EEvPT_mS1_S0_
        .type           _Z13stream_threadIfLi0EEvPT_mS1_S0_,@function
        .size           _Z13stream_threadIfLi0EEvPT_mS1_S0_,(.L_x_10 - _Z13stream_threadIfLi0EEvPT_mS1_S0_)
        .other          _Z13stream_threadIfLi0EEvPT_mS1_S0_,@"STO_CUDA_ENTRY STV_DEFAULT"
_Z13stream_threadIfLi0EEvPT_mS1_S0_:
.text._Z13stream_threadIfLi0EEvPT_mS1_S0_:
[----:B------:R-:W-:Y:S01]  /*0000*/  LDC R1, c[0x0][0x37c] ;  /* 0x0000df00ff017b82 */ /* 0x000fe20000000800 */
[----:B------:R-:W0:Y:S07]  /*0010*/  S2R R0, SR_TID.X ;  /* 0x0000000000007919 */ /* 0x000e2e0000002100 */
[----:B------:R-:W0:Y:S01]  /*0020*/  S2UR UR6, SR_CTAID.X ;  /* 0x00000000000679c3 */ /* 0x000e220000002500 */
[----:B------:R-:W1:Y:S01]  /*0030*/  LDCU.64 UR4, c[0x0][0x358] ;  /* 0x00006b00ff0477ac */ /* 0x000e620008000a00 */
[----:B------:R-:W-:Y:S01]  /*0040*/  BSSY.RECONVERGENT B0, `(.L_x_0) ;  /* 0x000006e000007945 */ /* 0x000fe20003800200 */
[----:B------:R-:W2:Y:S05]  /*0050*/  LDCU.64 UR8, c[0x0][0x380] ;  /* 0x00007000ff0877ac */ /* 0x000eaa0008000a00 */
[----:B------:R-:W0:Y:S08]  /*0060*/  LDC R5, c[0x0][0x360] ;  /* 0x0000d800ff057b82 */ /* 0x000e300000000800 */
[----:B------:R-:W3:Y:S01]  /*0070*/  LDC.64 R6, c[0x0][0x388] ;  /* 0x0000e200ff067b82 */ /* 0x000ee20000000a00 */
[----:B0-----:R-:W-:Y:S01]  /*0080*/  IMAD R0, R5, UR6, R0 ;  /* 0x0000000605007c24 */ /* 0x001fe2000f8e0200 */
[----:B---3--:R-:W-:-:S02]  /*0090*/  SHF.R.U64 R3, R6, 0x2, R7 ;  /* 0x0000000206037819 */ /* 0x008fc40000001207 */
[----:B------:R-:W-:Y:S01]  /*00a0*/  SHF.R.U32.HI R2, RZ, 0x2, R7 ;  /* 0x00000002ff027819 */ /* 0x000fe20000011607 */
[----:B------:R-:W-:Y:S01]  /*00b0*/  IMAD.MOV.U32 R7, RZ, RZ, RZ ;  /* 0x000000ffff077224 */ /* 0x000fe200078e00ff */
[----:B------:R-:W-:-:S04]  /*00c0*/  ISETP.GT.U32.AND P0, PT, R3, R0, PT ;  /* 0x000000000300720c */ /* 0x000fc80003f04070 */
[----:B------:R-:W-:-:S13]  /*00d0*/  ISETP.GT.U32.AND.EX P0, PT, R2, RZ, PT, P0 ;  /* 0x000000ff0200720c */ /* 0x000fda0003f04100 */
[----:B-12---:R-:W-:Y:S05]  /*00e0*/  @!P0 BRA `(.L_x_1) ;  /* 0x00000004008c8947 */ /* 0x006fea0003800000 */
[----:B------:R-:W0:Y:S01]  /*00f0*/  LDCU UR6, c[0x0][0x370] ;  /* 0x00006e00ff0677ac */ /* 0x000e220008000800 */
[----:B------:R-:W-:Y:S01]  /*0100*/  BSSY.RECONVERGENT B1, `(.L_x_2) ;  /* 0x0000027000017945 */ /* 0x000fe20003800200 */
[----:B0-----:R-:W-:-:S05]  /*0110*/  IMAD R4, R5, UR6, RZ ;  /* 0x0000000605047c24 */ /* 0x001fca000f8e02ff */
[----:B------:R-:W-:-:S04]  /*0120*/  IADD3 R10, P1, PT, R0, R4, RZ ;  /* 0x00000004000a7210 */ /* 0x000fc80007f3e0ff */
[----:B------:R-:W-:Y:S01]  /*0130*/  ISETP.GE.U32.AND P0, PT, R10, R3, PT ;  /* 0x000000030a00720c */ /* 0x000fe20003f06070 */
[----:B------:R-:W-:Y:S01]  /*0140*/  IMAD.X R9, RZ, RZ, RZ, P1 ;  /* 0x000000ffff097224 */ /* 0x000fe200008e06ff */
[----:B------:R-:W-:-:S04]  /*0150*/  ISETP.GT.U32.AND P1, PT, R3, R10, PT ;  /* 0x0000000a0300720c */ /* 0x000fc80003f24070 */
[----:B------:R-:W-:Y:S02]  /*0160*/  ISETP.GE.U32.AND.EX P0, PT, R9, R2, PT, P0 ;  /* 0x000000020900720c */ /* 0x000fe40003f06100 */
[CC--:B------:R-:W-:Y:S02]  /*0170*/  ISETP.GT.U32.AND.EX P1, PT, R2.reuse, R9.reuse, PT, P1 ;  /* 0x000000090200720c */ /* 0x0c0fe40003f24110 */
[----:B------:R-:W-:Y:S02]  /*0180*/  SEL R5, RZ, 0x1, P0 ;  /* 0x00000001ff057807 */ /* 0x000fe40000000000 */
[-C--:B------:R-:W-:Y:S02]  /*0190*/  SEL R6, R3, R10.reuse, P1 ;  /* 0x0000000a03067207 */ /* 0x080fe40000800000 */
[----:B------:R-:W-:Y:S02]  /*01a0*/  SEL R8, R2, R9, P1 ;  /* 0x0000000902087207 */ /* 0x000fe40000800000 */
[----:B------:R-:W-:-:S04]  /*01b0*/  IADD3 R7, P0, P1, R6, -R10, -R5 ;  /* 0x8000000a06077210 */ /* 0x000fc8000791e805 */
[----:B------:R-:W-:-:S04]  /*01c0*/  IADD3.X R8, PT, PT, R8, -0x1, ~R9, P0, P1 ;  /* 0xffffffff08087810 */ /* 0x000fc800007e2c09 */
[----:B------:R-:W-:-:S13]  /*01d0*/  ISETP.NE.U32.AND P0, PT, R8, RZ, PT ;  /* 0x000000ff0800720c */ /* 0x000fda0003f05070 */
[----:B------:R-:W-:Y:S05]  /*01e0*/  @P0 BRA `(.L_x_3) ;  /* 0x0000000000500947 */ /* 0x000fea0003800000 */
[----:B------:R-:W0:Y:S01]  /*01f0*/  I2F.U32.RP R6, R4 ;  /* 0x0000000400067306 */ /* 0x000e220000209000 */
[----:B------:R-:W-:Y:S01]  /*0200*/  IMAD.MOV R11, RZ, RZ, -R4 ;  /* 0x000000ffff0b7224 */ /* 0x000fe200078e0a04 */
[----:B------:R-:W-:-:S06]  /*0210*/  ISETP.NE.U32.AND P2, PT, R4, RZ, PT ;  /* 0x000000ff0400720c */ /* 0x000fcc0003f45070 */
[----:B0-----:R-:W0:Y:S02]  /*0220*/  MUFU.RCP R6, R6 ;  /* 0x0000000600067308 */ /* 0x001e240000001000 */
[----:B0-----:R-:W-:-:S06]  /*0230*/  VIADD R8, R6, 0xffffffe ;  /* 0x0ffffffe06087836 */ /* 0x001fcc0000000000 */
[----:B------:R0:W1:Y:S02]  /*0240*/  F2I.FTZ.U32.TRUNC.NTZ R9, R8 ;  /* 0x0000000800097305 */ /* 0x000064000021f000 */
[----:B0-----:R-:W-:Y:S02]  /*0250*/  IMAD.MOV.U32 R8, RZ, RZ, RZ ;  /* 0x000000ffff087224 */ /* 0x001fe400078e00ff */
[----:B-1----:R-:W-:-:S04]  /*0260*/  IMAD R11, R11, R9, RZ ;  /* 0x000000090b0b7224 */ /* 0x002fc800078e02ff */
[----:B------:R-:W-:-:S06]  /*0270*/  IMAD.HI.U32 R10, R9, R11, R8 ;  /* 0x0000000b090a7227 */ /* 0x000fcc00078e0008 */
[----:B------:R-:W-:-:S04]  /*0280*/  IMAD.HI.U32 R6, R10, R7, RZ ;  /* 0x000000070a067227 */ /* 0x000fc800078e00ff */
[----:B------:R-:W-:-:S04]  /*0290*/  IMAD.MOV R9, RZ, RZ, -R6 ;  /* 0x000000ffff097224 */ /* 0x000fc800078e0a06 */
[----:B------:R-:W-:-:S05]  /*02a0*/  IMAD R7, R4, R9, R7 ;  /* 0x0000000904077224 */ /* 0x000fca00078e0207 */
[----:B------:R-:W-:-:S13]  /*02b0*/  ISETP.GE.U32.AND P0, PT, R7, R4, PT ;  /* 0x000000040700720c */ /* 0x000fda0003f06070 */
[----:B------:R-:W-:Y:S02]  /*02c0*/  @P0 IMAD.IADD R7, R7, 0x1, -R4 ;  /* 0x0000000107070824 */ /* 0x000fe400078e0a04 */
[----:B------:R-:W-:-:S03]  /*02d0*/  @P0 VIADD R6, R6, 0x1 ;  /* 0x0000000106060836 */ /* 0x000fc60000000000 */
[----:B------:R-:W-:Y:S01]  /*02e0*/  ISETP.GE.U32.AND P1, PT, R7, R4, PT ;  /* 0x000000040700720c */ /* 0x000fe20003f26070 */
[----:B------:R-:W-:-:S12]  /*02f0*/  IMAD.MOV.U32 R7, RZ, RZ, RZ ;  /* 0x000000ffff077224 */ /* 0x000fd800078e00ff */
[----:B------:R-:W-:Y:S01]  /*0300*/  @P1 VIADD R6, R6, 0x1 ;  /* 0x0000000106061836 */ /* 0x000fe20000000000 */
[----:B------:R-:W-:Y:S01]  /*0310*/  @!P2 LOP3.LUT R6, RZ, R4, RZ, 0x33, !PT ;  /* 0x00000004ff06a212 */ /* 0x000fe200078e33ff */
[----:B------:R-:W-:Y:S06]  /*0320*/  BRA `(.L_x_4) ;  /* 0x0000000000107947 */ /* 0x000fec0003800000 */
.L_x_3:
[----:B------:R-:W-:-:S07]  /*0330*/  MOV R6, 0x350 ;  /* 0x0000035000067802 */ /* 0x000fce0000000f00 */
[----:B------:R-:W-:Y:S05]  /*0340*/  CALL.REL.NOINC `($__internal_0_$__cuda_sm20_div_u64) ;  /* 0x00000004000c7944 */ /* 0x000fea0003c00000 */
[----:B------:R-:W-:Y:S02]  /*0350*/  IMAD.MOV.U32 R6, RZ, RZ, R8 ;  /* 0x000000ffff067224 */ /* 0x000fe400078e0008 */
[----:B------:R-:W-:-:S07]  /*0360*/  IMAD.MOV.U32 R7, RZ, RZ, R9 ;  /* 0x000000ffff077224 */ /* 0x000fce00078e0009 */
.L_x_4:
[----:B------:R-:W-:Y:S05]  /*0370*/  BSYNC.RECONVERGENT B1 ;  /* 0x0000000000017941 */ /* 0x000fea0003800200 */
.L_x_2:
[----:B------:R-:W-:Y:S01]  /*0380*/  IADD3 R10, P0, PT, R6, R5, RZ ;  /* 0x00000005060a7210 */ /* 0x000fe20007f1e0ff */
[----:B------:R-:W-:Y:S03]  /*0390*/  BSSY.RECONVERGENT B1, `(.L_x_5) ;  /* 0x0000020000017945 */ /* 0x000fe60003800200 */
[C---:B------:R-:W-:Y:S01]  /*03a0*/  LOP3.LUT R5, R10.reuse, 0x3, RZ, 0xc0, !PT ;  /* 0x000000030a057812 */ /* 0x040fe200078ec0ff */
[----:B------:R-:W-:Y:S01]  /*03b0*/  IMAD.X R6, RZ, RZ, R7, P0 ;  /* 0x000000ffff067224 */ /* 0x000fe200000e0607 */
[----:B------:R-:W-:Y:S01]  /*03c0*/  ISETP.GE.U32.AND P0, PT, R10, 0x3, PT ;  /* 0x000000030a00780c */ /* 0x000fe20003f06070 */
[----:B------:R-:W-:Y:S01]  /*03d0*/  IMAD.MOV.U32 R7, RZ, RZ, RZ ;  /* 0x000000ffff077224 */ /* 0x000fe200078e00ff */
[----:B------:R-:W-:Y:S01]  /*03e0*/  ISETP.NE.U32.AND P1, PT, R5, 0x3, PT ;  /* 0x000000030500780c */ /* 0x000fe20003f25070 */
[----:B------:R-:W-:Y:S01]  /*03f0*/  IMAD.MOV.U32 R5, RZ, RZ, RZ ;  /* 0x000000ffff057224 */ /* 0x000fe200078e00ff */
[----:B------:R-:W-:Y:S01]  /*0400*/  ISETP.GE.U32.AND.EX P0, PT, R6, RZ, PT, P0 ;  /* 0x000000ff0600720c */ /* 0x000fe20003f06100 */
[----:B------:R-:W-:Y:S01]  /*0410*/  IMAD.MOV.U32 R6, RZ, RZ, R0 ;  /* 0x000000ffff067224 */ /* 0x000fe200078e0000 */
[----:B------:R-:W-:-:S13]  /*0420*/  ISETP.NE.AND.EX P1, PT, RZ, RZ, PT, P1 ;  /* 0x000000ffff00720c */ /* 0x000fda0003f25310 */
[----:B------:R-:W-:Y:S05]  /*0430*/  @!P1 BRA `(.L_x_6) ;  /* 0x0000000000549947 */ /* 0x000fea0003800000 */
[----:B------:R-:W0:Y:S01]  /*0440*/  LDCU.64 UR6, c[0x0][0x380] ;  /* 0x00007000ff0677ac */ /* 0x000e220008000a00 */
[----:B------:R-:W-:Y:S02]  /*0450*/  VIADD R10, R10, 0x1 ;  /* 0x000000010a0a7836 */ /* 0x000fe40000000000 */
[----:B------:R-:W-:Y:S02]  /*0460*/  IMAD.MOV.U32 R11, RZ, RZ, RZ ;  /* 0x000000ffff0b7224 */ /* 0x000fe400078e00ff */
[----:B------:R-:W-:Y:S01]  /*0470*/  IMAD.MOV.U32 R7, RZ, RZ, RZ ;  /* 0x000000ffff077224 */ /* 0x000fe200078e00ff */
[----:B------:R-:W-:Y:S01]  /*0480*/  LOP3.LUT R10, R10, 0x3, RZ, 0xc0, !PT ;  /* 0x000000030a0a7812 */ /* 0x000fe200078ec0ff */
[----:B------:R-:W-:Y:S02]  /*0490*/  IMAD.MOV.U32 R6, RZ, RZ, R0 ;  /* 0x000000ffff067224 */ /* 0x000fe400078e0000 */
[----:B------:R-:W-:Y:S01]  /*04a0*/  IMAD.MOV.U32 R5, RZ, RZ, RZ ;  /* 0x000000ffff057224 */ /* 0x000fe200078e00ff */
[----:B0-----:R-:W-:-:S04]  /*04b0*/  LEA R13, P1, R0, UR6, 0x2 ;  /* 0x00000006000d7c11 */ /* 0x001fc8000f8210ff */
[----:B------:R-:W-:-:S09]  /*04c0*/  LEA.HI.X R9, R0, UR7, RZ, 0x2, P1 ;  /* 0x0000000700097c11 */ /* 0x000fd200088f14ff */
.L_x_7:
[----:B------:R-:W-:-:S06]  /*04d0*/  MOV R8, R13 ;  /* 0x0000000d00087202 */ /* 0x000fcc0000000f00 */
[----:B------:R0:W2:Y:S01]  /*04e0*/  LDG.E R8, desc[UR4][R8.64] ;  /* 0x0000000408087981 */ /* 0x0000a2000c1e1900 */
[----:B------:R-:W-:Y:S02]  /*04f0*/  IADD3 R10, P1, PT, R10, -0x1, RZ ;  /* 0xffffffff0a0a7810 */ /* 0x000fe40007f3e0ff */
[----:B------:R-:W-:Y:S02]  /*0500*/  IADD3 R6, P2, PT, R4, R6, RZ ;  /* 0x0000000604067210 */ /* 0x000fe40007f5e0ff */
[----:B------:R-:W-:Y:S02]  /*0510*/  IADD3.X R11, PT, PT, R11, -0x1, RZ, P1, !PT ;  /* 0xffffffff0b0b7810 */ /* 0x000fe40000ffe4ff */
[----:B------:R-:W-:Y:S01]  /*0520*/  ISETP.NE.U32.AND P1, PT, R10, RZ, PT ;  /* 0x000000ff0a00720c */ /* 0x000fe20003f25070 */
[----:B------:R-:W-:Y:S01]  /*0530*/  IMAD.X R5, RZ, RZ, R5, P2 ;  /* 0x000000ffff057224 */ /* 0x000fe200010e0605 */
[----:B------:R-:W-:Y:S02]  /*0540*/  LEA R13, P3, R4, R13, 0x2 ;  /* 0x0000000d040d7211 */ /* 0x000fe400078610ff */
[----:B------:R-:W-:-:S02]  /*0550*/  ISETP.NE.AND.EX P1, PT, R11, RZ, PT, P1 ;  /* 0x000000ff0b00720c */ /* 0x000fc40003f25310 */
[----:B0-----:R-:W-:Y:S01]  /*0560*/  LEA.HI.X R9, R4, R9, RZ, 0x2, P3 ;  /* 0x0000000904097211 */ /* 0x001fe200018f14ff */
[----:B--2---:R-:W-:-:S10]  /*0570*/  FADD R7, R8, R7 ;  /* 0x0000000708077221 */ /* 0x004fd40000000000 */
[----:B------:R-:W-:Y:S05]  /*0580*/  @P1 BRA `(.L_x_7) ;  /* 0xfffffffc00d01947 */ /* 0x000fea000383ffff */
.L_x_6:
[----:B------:R-:W-:Y:S05]  /*0590*/  BSYNC.RECONVERGENT B1 ;  /* 0x0000000000017941 */ /* 0x000fea0003800200 */
.L_x_5:
[----:B------:R-:W-:Y:S05]  /*05a0*/  @!P0 BRA `(.L_x_1) ;  /* 0x00000000005c8947 */ /* 0x000fea0003800000 */
[----:B------:R-:W-:Y:S01]  /*05b0*/  IMAD.SHL.U32 R17, R4, 0x4, RZ ;  /* 0x0000000404117824 */ /* 0x000fe200078e00ff */
[----:B------:R-:W-:-:S07]  /*05c0*/  SHF.R.U32.HI R19, RZ, 0x1e, R4 ;  /* 0x0000001eff137819 */ /* 0x000fce0000011604 */
.L_x_8:
[----:B------:R-:W-:-:S04]  /*05d0*/  LEA R8, P0, R6, UR8, 0x2 ;  /* 0x0000000806087c11 */ /* 0x000fc8000f8010ff */
[----:B------:R-:W-:Y:S02]  /*05e0*/  LEA.HI.X R9, R6, UR9, R5, 0x2, P0 ;  /* 0x0000000906097c11 */ /* 0x000fe400080f1405 */
[----:B------:R-:W-:-:S03]  /*05f0*/  IADD3 R10, P0, PT, R17, R8, RZ ;  /* 0x00000008110a7210 */ /* 0x000fc60007f1e0ff */
[----:B------:R-:W2:Y:S02]  /*0600*/  LDG.E R8, desc[UR4][R8.64] ;  /* 0x0000000408087981 */ /* 0x000ea4000c1e1900 */
[----:B------:R-:W-:Y:S01]  /*0610*/  IMAD.X R11, R19, 0x1, R9, P0 ;  /* 0x00000001130b7824 */ /* 0x000fe200000e0609 */
[----:B------:R-:W-:-:S04]  /*0620*/  IADD3 R12, P0, PT, R17, R10, RZ ;  /* 0x0000000a110c7210 */ /* 0x000fc80007f1e0ff */
[----:B------:R-:W3:Y:S01]  /*0630*/  LDG.E R10, desc[UR4][R10.64] ;  /* 0x000000040a0a7981 */ /* 0x000ee2000c1e1900 */
[----:B------:R-:W-:Y:S01]  /*0640*/  IMAD.X R13, R19, 0x1, R11, P0 ;  /* 0x00000001130d7824 */ /* 0x000fe200000e060b */
[----:B------:R-:W-:-:S04]  /*0650*/  IADD3 R14, P0, PT, R17, R12, RZ ;  /* 0x0000000c110e7210 */ /* 0x000fc80007f1e0ff */
[----:B------:R-:W4:Y:S01]  /*0660*/  LDG.E R12, desc[UR4][R12.64] ;  /* 0x000000040c0c7981 */ /* 0x000f22000c1e1900 */
[----:B------:R-:W-:-:S05]  /*0670*/  IMAD.X R15, R19, 0x1, R13, P0 ;  /* 0x00000001130f7824 */ /* 0x000fca00000e060d */
[----:B------:R-:W5:Y:S01]  /*0680*/  LDG.E R14, desc[UR4][R14.64] ;  /* 0x000000040e0e7981 */ /* 0x000f62000c1e1900 */
[----:B------:R-:W-:-:S05]  /*0690*/  IADD3 R6, P0, PT, R17, R6, RZ ;  /* 0x0000000611067210 */ /* 0x000fca0007f1e0ff */
[----:B------:R-:W-:Y:S01]  /*06a0*/  IMAD.X R5, R19, 0x1, R5, P0 ;  /* 0x0000000113057824 */ /* 0x000fe200000e0605 */
[----:B------:R-:W-:-:S04]  /*06b0*/  ISETP.GE.U32.AND P0, PT, R6, R3, PT ;  /* 0x000000030600720c */ /* 0x000fc80003f06070 */
[----:B------:R-:W-:Y:S01]  /*06c0*/  ISETP.GE.U32.AND.EX P0, PT, R5, R2, PT, P0 ;  /* 0x000000020500720c */ /* 0x000fe20003f06100 */
[----:B--2---:R-:W-:-:S04]  /*06d0*/  FADD R7, R8, R7 ;  /* 0x0000000708077221 */ /* 0x004fc80000000000 */
[----:B---3--:R-:W-:-:S04]  /*06e0*/  FADD R7, R7, R10 ;  /* 0x0000000a07077221 */ /* 0x008fc80000000000 */
[----:B----4-:R-:W-:-:S04]  /*06f0*/  FADD R7, R7, R12 ;  /* 0x0000000c07077221 */ /* 0x010fc80000000000 */
[----:B-----5:R-:W-:Y:S01]  /*0700*/  FADD R7, R7, R14 ;  /* 0x0000000e07077221 */ /* 0x020fe20000000000 */
[----:B------:R-:W-:Y:S06]  /*0710*/  @!P0 BRA `(.L_x_8) ;  /* 0xfffffffc00ac8947 */ /* 0x000fec000383ffff */
.L_x_1:
[----:B------:R-:W-:Y:S05]  /*0720*/  BSYNC.RECONVERGENT B0 ;  /* 0x0000000000007941 */ /* 0x000fea0003800200 */
.L_x_0:
[----:B------:R-:W0:Y:S02]  /*0730*/  LDCU.64 UR6, c[0x0][0x390] ;  /* 0x00007200ff0677ac */ /* 0x000e240008000a00 */
[----:B0-----:R-:W-:-:S04]  /*0740*/  LEA R2, P0, R0, UR6, 0x2 ;  /* 0x0000000600027c11 */ /* 0x001fc8000f8010ff */
[----:B------:R-:W-:-:S05]  /*0750*/  LEA.HI.X R3, R0, UR7, RZ, 0x2, P0 ;  /* 0x0000000700037c11 */ /* 0x000fca00080f14ff */
[----:B------:R-:W-:Y:S01]  /*0760*/  STG.E desc[UR4][R2.64], R7 ;  /* 0x0000000702007986 */ /* 0x000fe2000c101904 */
[----:B------:R-:W-:Y:S05]  /*0770*/  EXIT ;  /* 0x000000000000794d */ /* 0x000fea0003800000 */
        .weak           $__internal_0_$__cuda_sm20_div_u64
        .type           $__internal_0_$__cuda_sm20_div_u64,@function
        .size           $__internal_0_$__cuda_sm20_div_u64,(.L_x_10 - $__internal_0_$__cuda_sm20_div_u64)
$__internal_0_$__cuda_sm20_div_u64:
[----:B------:R-:W-:Y:S02]  /*0780*/  IMAD.MOV.U32 R14, RZ, RZ, R4 ;  /* 0x000000ffff0e7224 */ /* 0x000fe400078e0004 */
[----:B------:R-:W-:-:S04]  /*0790*/  IMAD.MOV.U32 R15, RZ, RZ, RZ ;  /* 0x000000ffff0f7224 */ /* 0x000fc800078e00ff */
[----:B------:R-:W0:Y:S08]  /*07a0*/  I2F.U64.RP R9, R14 ;  /* 0x0000000e00097312 */ /* 0x000e300000309000 */
[----:B0-----:R-:W0:Y:S02]  /*07b0*/  MUFU.RCP R9, R9 ;  /* 0x0000000900097308 */ /* 0x001e240000001000 */
[----:B0-----:R-:W-:-:S06]  /*07c0*/  VIADD R10, R9, 0x1ffffffe ;  /* 0x1ffffffe090a7836 */ /* 0x001fcc0000000000 */
[----:B------:R-:W0:Y:S02]  /*07d0*/  F2I.U64.TRUNC R10, R10 ;  /* 0x0000000a000a7311 */ /* 0x000e24000020d800 */
[----:B0-----:R-:W-:-:S04]  /*07e0*/  IMAD.WIDE.U32 R12, R10, R4, RZ ;  /* 0x000000040a0c7225 */ /* 0x001fc800078e00ff */
[----:B------:R-:W-:Y:S01]  /*07f0*/  IMAD R13, R11, R4, R13 ;  /* 0x000000040b0d7224 */ /* 0x000fe200078e020d */
[----:B------:R-:W-:-:S05]  /*0800*/  IADD3 R17, P0, PT, RZ, -R12, RZ ;  /* 0x8000000cff117210 */ /* 0x000fca0007f1e0ff */
[----:B------:R-:W-:-:S04]  /*0810*/  IMAD.HI.U32 R12, R10, R17, RZ ;  /* 0x000000110a0c7227 */ /* 0x000fc800078e00ff */
[----:B------:R-:W-:Y:S02]  /*0820*/  IMAD.X R19, RZ, RZ, ~R13, P0 ;  /* 0x000000ffff137224 */ /* 0x000fe400000e0e0d */
[----:B------:R-:W-:Y:S02]  /*0830*/  IMAD.MOV.U32 R13, RZ, RZ, R10 ;  /* 0x000000ffff0d7224 */ /* 0x000fe400078e000a */
[-C--:B------:R-:W-:Y:S02]  /*0840*/  IMAD R15, R11, R19.reuse, RZ ;  /* 0x000000130b0f7224 */ /* 0x080fe400078e02ff */
[----:B------:R-:W-:-:S04]  /*0850*/  IMAD.WIDE.U32 R12, P0, R10, R19, R12 ;  /* 0x000000130a0c7225 */ /* 0x000fc8000780000c */
[----:B------:R-:W-:-:S04]  /*0860*/  IMAD.HI.U32 R9, R11, R19, RZ ;  /* 0x000000130b097227 */ /* 0x000fc800078e00ff */
[----:B------:R-:W-:Y:S01]  /*0870*/  IMAD.HI.U32 R12, P1, R11, R17, R12 ;  /* 0x000000110b0c7227 */ /* 0x000fe2000782000c */
[----:B------:R-:W-:-:S04]  /*0880*/  IADD3.X R9, PT, PT, R9, R11, RZ, P0, !PT ;  /* 0x0000000b09097210 */ /* 0x000fc800007fe4ff */
[----:B------:R-:W-:-:S04]  /*0890*/  IADD3 R13, P2, PT, R15, R12, RZ ;  /* 0x0000000c0f0d7210 */ /* 0x000fc80007f5e0ff */
[----:B------:R-:W-:Y:S01]  /*08a0*/  IADD3.X R9, PT, PT, RZ, RZ, R9, P2, P1 ;  /* 0x000000ffff097210 */ /* 0x000fe200017e2409 */
[----:B------:R-:W-:-:S03]  /*08b0*/  IMAD.WIDE.U32 R10, R13, R4, RZ ;  /* 0x000000040d0a7225 */ /* 0x000fc600078e00ff */
[----:B------:R-:W-:Y:S01]  /*08c0*/  IADD3 R15, P0, PT, RZ, -R10, RZ ;  /* 0x8000000aff0f7210 */ /* 0x000fe20007f1e0ff */
[----:B------:R-:W-:Y:S02]  /*08d0*/  IMAD R10, R9, R4, R11 ;  /* 0x00000004090a7224 */ /* 0x000fe400078e020b */
[----:B------:R-:W-:Y:S02]  /*08e0*/  IMAD.MOV.U32 R11, RZ, RZ, RZ ;  /* 0x000000ffff0b7224 */ /* 0x000fe400078e00ff */
[----:B------:R-:W-:-:S04]  /*08f0*/  IMAD.HI.U32 R12, R13, R15, RZ ;  /* 0x0000000f0d0c7227 */ /* 0x000fc800078e00ff */
[----:B------:R-:W-:-:S04]  /*0900*/  IMAD.X R10, RZ, RZ, ~R10, P0 ;  /* 0x000000ffff0a7224 */ /* 0x000fc800000e0e0a */
[----:B------:R-:W-:-:S04]  /*0910*/  IMAD.WIDE.U32 R12, P0, R13, R10, R12 ;  /* 0x0000000a0d0c7225 */ /* 0x000fc8000780000c */
[C---:B------:R-:W-:Y:S02]  /*0920*/  IMAD R14, R9.reuse, R10, RZ ;  /* 0x0000000a090e7224 */ /* 0x040fe400078e02ff */
[----:B------:R-:W-:-:S04]  /*0930*/  IMAD.HI.U32 R13, P1, R9, R15, R12 ;  /* 0x0000000f090d7227 */ /* 0x000fc8000782000c */
[----:B------:R-:W-:Y:S01]  /*0940*/  IMAD.HI.U32 R10, R9, R10, RZ ;  /* 0x0000000a090a7227 */ /* 0x000fe200078e00ff */
[----:B------:R-:W-:-:S03]  /*0950*/  IADD3 R13, P2, PT, R14, R13, RZ ;  /* 0x0000000d0e0d7210 */ /* 0x000fc60007f5e0ff */
[----:B------:R-:W-:Y:S02]  /*0960*/  IMAD.X R9, R10, 0x1, R9, P0 ;  /* 0x000000010a097824 */ /* 0x000fe400000e0609 */
[----:B------:R-:W-:-:S03]  /*0970*/  IMAD.HI.U32 R10, R13, R7, RZ ;  /* 0x000000070d0a7227 */ /* 0x000fc600078e00ff */
[----:B------:R-:W-:Y:S01]  /*0980*/  IADD3.X R9, PT, PT, RZ, RZ, R9, P2, P1 ;  /* 0x000000ffff097210 */ /* 0x000fe200017e2409 */
[----:B------:R-:W-:-:S04]  /*0990*/  IMAD.WIDE.U32 R10, R13, R8, R10 ;  /* 0x000000080d0a7225 */ /* 0x000fc800078e000a */
[C---:B------:R-:W-:Y:S02]  /*09a0*/  IMAD R13, R9.reuse, R8, RZ ;  /* 0x00000008090d7224 */ /* 0x040fe400078e02ff */
[----:B------:R-:W-:-:S04]  /*09b0*/  IMAD.HI.U32 R10, P0, R9, R7, R10 ;  /* 0x00000007090a7227 */ /* 0x000fc8000780000a */
[----:B------:R-:W-:Y:S01]  /*09c0*/  IMAD.HI.U32 R9, R9, R8, RZ ;  /* 0x0000000809097227 */ /* 0x000fe200078e00ff */
[----:B------:R-:W-:-:S03]  /*09d0*/  IADD3 R13, P1, PT, R13, R10, RZ ;  /* 0x0000000a0d0d7210 */ /* 0x000fc60007f3e0ff */
[----:B------:R-:W-:Y:S02]  /*09e0*/  IMAD.X R9, RZ, RZ, R9, P0 ;  /* 0x000000ffff097224 */ /* 0x000fe400000e0609 */
[----:B------:R-:W-:-:S04]  /*09f0*/  IMAD.WIDE.U32 R10, R13, R4, RZ ;  /* 0x000000040d0a7225 */ /* 0x000fc800078e00ff */
[----:B------:R-:W-:Y:S01]  /*0a00*/  IMAD.X R9, RZ, RZ, R9, P1 ;  /* 0x000000ffff097224 */ /* 0x000fe200008e0609 */
[----:B------:R-:W-:-:S03]  /*0a10*/  IADD3 R15, P0, PT, -R10, R7, RZ ;  /* 0x000000070a0f7210 */ /* 0x000fc60007f1e1ff */
[----:B------:R-:W-:Y:S01]  /*0a20*/  IMAD R11, R9, R4, R11 ;  /* 0x00000004090b7224 */ /* 0x000fe200078e020b */
[----:B------:R-:W-:-:S03]  /*0a30*/  IADD3 R7, P1, PT, -R4, R15, RZ ;  /* 0x0000000f04077210 */ /* 0x000fc60007f3e1ff */
[----:B------:R-:W-:Y:S01]  /*0a40*/  IMAD.X R12, R8, 0x1, ~R11, P0 ;  /* 0x00000001080c7824 */ /* 0x000fe200000e0e0b */
[----:B------:R-:W-:Y:S02]  /*0a50*/  ISETP.GE.U32.AND P0, PT, R15, R4, PT ;  /* 0x000000040f00720c */ /* 0x000fe40003f06070 */
[----:B------:R-:W-:Y:S02]  /*0a60*/  IADD3 R8, P2, PT, R13, 0x1, RZ ;  /* 0x000000010d087810 */ /* 0x000fe40007f5e0ff */
[C---:B------:R-:W-:Y:S02]  /*0a70*/  ISETP.GE.U32.AND.EX P0, PT, R12.reuse, RZ, PT, P0 ;  /* 0x000000ff0c00720c */ /* 0x040fe40003f06100 */
[----:B------:R-:W-:Y:S01]  /*0a80*/  IADD3.X R11, PT, PT, R12, -0x1, RZ, P1, !PT ;  /* 0xffffffff0c0b7810 */ /* 0x000fe20000ffe4ff */
[----:B------:R-:W-:Y:S01]  /*0a90*/  IMAD.X R10, RZ, RZ, R9, P2 ;  /* 0x000000ffff0a7224 */ /* 0x000fe200010e0609 */
[----:B------:R-:W-:Y:S02]  /*0aa0*/  SEL R13, R8, R13, P0 ;  /* 0x0000000d080d7207 */ /* 0x000fe40000000000 */
[----:B------:R-:W-:-:S02]  /*0ab0*/  SEL R7, R7, R15, P0 ;  /* 0x0000000f07077207 */ /* 0x000fc40000000000 */
[----:B------:R-:W-:Y:S02]  /*0ac0*/  SEL R10, R10, R9, P0 ;  /* 0x000000090a0a7207 */ /* 0x000fe40000000000 */
[----:B------:R-:W-:Y:S02]  /*0ad0*/  IADD3 R8, P2, PT, R13, 0x1, RZ ;  /* 0x000000010d087810 */ /* 0x000fe40007f5e0ff */
[----:B------:R-:W-:Y:S02]  /*0ae0*/  SEL R11, R11, R12, P0 ;  /* 0x0000000c0b0b7207 */ /* 0x000fe40000000000 */
[----:B------:R-:W-:Y:S01]  /*0af0*/  ISETP.GE.U32.AND P0, PT, R7, R4, PT ;  /* 0x000000040700720c */ /* 0x000fe20003f06070 */
[----:B------:R-:W-:Y:S01]  /*0b00*/  IMAD.X R9, RZ, RZ, R10, P2 ;  /* 0x000000ffff097224 */ /* 0x000fe200010e060a */
[----:B------:R-:W-:Y:S01]  /*0b10*/  ISETP.NE.U32.AND P1, PT, R4, RZ, PT ;  /* 0x000000ff0400720c */ /* 0x000fe20003f25070 */
[----:B------:R-:W-:Y:S01]  /*0b20*/  IMAD.MOV.U32 R7, RZ, RZ, 0x0 ;  /* 0x00000000ff077424 */ /* 0x000fe200078e00ff */
[----:B------:R-:W-:-:S02]  /*0b30*/  ISETP.GE.U32.AND.EX P0, PT, R11, RZ, PT, P0 ;  /* 0x000000ff0b00720c */ /* 0x000fc40003f06100 */
[----:B------:R-:W-:Y:S02]  /*0b40*/  ISETP.NE.AND.EX P1, PT, RZ, RZ, PT, P1 ;  /* 0x000000ffff00720c */ /* 0x000fe40003f25310 */
[----:B------:R-:W-:Y:S02]  /*0b50*/  SEL R8, R8, R13, P0 ;  /* 0x0000000d08087207 */ /* 0x000fe40000000000 */
[----:B------:R-:W-:Y:S02]  /*0b60*/  SEL R9, R9, R10, P0 ;  /* 0x0000000a09097207 */ /* 0x000fe40000000000 */
[----:B------:R-:W-:Y:S02]  /*0b70*/  SEL R8, R8, 0xffffffff, P1 ;  /* 0xffffffff08087807 */ /* 0x000fe40000800000 */
[----:B------:R-:W-:Y:S01]  /*0b80*/  SEL R9, R9, 0xffffffff, P1 ;  /* 0xffffffff09097807 */ /* 0x000fe20000800000 */
[----:B------:R-:W-:Y:S06]  /*0b90*/  RET.REL.NODEC R6 `(_Z13stream_threadIfLi0EEvPT_mS1_S0_) ;  /* 0xfffffff406187950 */ /* 0x000fec0003c3ffff */
.L_x_9:
[----:B------:R-:W-:-:S00]  /*0ba0*/  BRA `(.L_x_9) ;  /* 0xfffffffc00fc7947 */ /* 0x000fc0000383ffff */
[----:B------:R-:W-:-:S00]  /*0bb0*/  NOP ;  /* 0x0000000000007918 */ /* 0x000fc00000000000 */
        /* <DEDUP_REMOVED lines=12> */
.L_x_10:


//--------------------- .nv.shared.reserved.0     --------------------------
	.section	.nv.shared.reserved.0,"aw",@nobits
	.weak		__nv_reservedSMEM_offset_0_alias
	.size		__nv_reservedSMEM_offset_0_alias, 0, 64
	.other		__nv_reservedSMEM_offset_0_alias,@"STO_CUDA_RESERVED_SHARED STV_DEFAULT"
__nv_reservedSMEM_offset_0_alias:
	.zero		0
	.zero		64


//--------------------- .nv.constant0._Z13stream_threadIfLi0EEvPT_mS1_S0_ --------------------------
	.section	.nv.constant0._Z13stream_threadIfLi0EEvPT_mS1_S0_,"a",@progbits
	.sectionflags	@""
	.align	4
.nv.constant0._Z13stream_threadIfLi0EEvPT_mS1_S0_:
	.zero		924


//--------------------- SYMBOLS --------------------------

	.type		.nv.reservedSmem.offset0,@object
	.size		.nv.reservedSmem.offset0,0x4
